	.headerflags	@"EF_CUDA_TEXMODE_UNIFIED EF_CUDA_64BIT_ADDRESS EF_CUDA_ACCELERATORS EF_CUDA_SM90 EF_CUDA_VIRTUAL_SM(EF_CUDA_SM90)"
	.elftype	@"ET_EXEC"


//--------------------- .nv.info                  --------------------------
	.section	.nv.info,"",@"SHT_CUDA_INFO"
	.align	4


	//----- nvinfo : EIATTR_REGCOUNT
	.align		4
        /*0000*/ 	.byte	0x04, 0x2f
        /*0002*/ 	.short	(.L_3 - .L_2)
	.align		4
.L_2:
        /*0004*/ 	.word	index@(triton_poi_fused__native_batch_norm_legit_no_training_add_convolution_24)
        /*0008*/ 	.word	0x0000001e


	//----- nvinfo : EIATTR_MIN_STACK_SIZE
	.align		4
.L_3:
        /*000c*/ 	.byte	0x04, 0x12
        /*000e*/ 	.short	(.L_5 - .L_4)
	.align		4
.L_4:
        /*0010*/ 	.word	index@(triton_poi_fused__native_batch_norm_legit_no_training_add_convolution_24)
        /*0014*/ 	.word	0x00000000


	//----- nvinfo : EIATTR_FRAME_SIZE
	.align		4
.L_5:
        /*0018*/ 	.byte	0x04, 0x11
        /*001a*/ 	.short	(.L_7 - .L_6)
	.align		4
.L_6:
        /*001c*/ 	.word	index@(triton_poi_fused__native_batch_norm_legit_no_training_add_convolution_24)
        /*0020*/ 	.word	0x00000000


	//----- nvinfo : EIATTR_MIN_STACK_SIZE
	.align		4
.L_7:
        /*0024*/ 	.byte	0x04, 0x12
        /*0026*/ 	.short	(.L_9 - .L_8)
	.align		4
.L_8:
        /*0028*/ 	.word	index@(triton_poi_fused__native_batch_norm_legit_no_training_add_convolution_24)
        /*002c*/ 	.word	0x00000000
.L_9:


//--------------------- .nv.info.triton_poi_fused__native_batch_norm_legit_no_training_add_convolution_24 --------------------------
	.section	.nv.info.triton_poi_fused__native_batch_norm_legit_no_training_add_convolution_24,"",@"SHT_CUDA_INFO"
	.sectionflags	@""
	.align	4


	//----- nvinfo : EIATTR_CUDA_API_VERSION
	.align		4
        /*0000*/ 	.byte	0x04, 0x37
        /*0002*/ 	.short	(.L_11 - .L_10)
.L_10:
        /*0004*/ 	.word	0x0000007c


	//----- nvinfo : EIATTR_KPARAM_INFO
	.align		4
.L_11:
        /*0008*/ 	.byte	0x04, 0x17
        /*000a*/ 	.short	(.L_13 - .L_12)
.L_12:
        /*000c*/ 	.word	0x00000000
        /*0010*/ 	.short	0x000c
        /*0012*/ 	.short	0x0060
        /*0014*/ 	.byte	0x00, 0xf0, 0x11, 0x00


	//----- nvinfo : EIATTR_KPARAM_INFO
	.align		4
.L_13:
        /*0018*/ 	.byte	0x04, 0x17
        /*001a*/ 	.short	(.L_15 - .L_14)
.L_14:
        /*001c*/ 	.word	0x00000000
        /*0020*/ 	.short	0x000b
        /*0022*/ 	.short	0x0058
        /*0024*/ 	.byte	0x00, 0xf4, 0x21, 0x00


	//----- nvinfo : EIATTR_KPARAM_INFO
	.align		4
.L_15:
        /*0028*/ 	.byte	0x04, 0x17
        /*002a*/ 	.short	(.L_17 - .L_16)
.L_16:
        /*002c*/ 	.word	0x00000000
        /*0030*/ 	.short	0x000a
        /*0032*/ 	.short	0x0050
        /*0034*/ 	.byte	0x00, 0xf4, 0x21, 0x00


	//----- nvinfo : EIATTR_KPARAM_INFO
	.align		4
.L_17:
        /*0038*/ 	.byte	0x04, 0x17
        /*003a*/ 	.short	(.L_19 - .L_18)
.L_18:
        /*003c*/ 	.word	0x00000000
        /*0040*/ 	.short	0x0009
        /*0042*/ 	.short	0x0048
        /*0044*/ 	.byte	0x00, 0xf4, 0x21, 0x00


	//----- nvinfo : EIATTR_KPARAM_INFO
	.align		4
.L_19:
        /*0048*/ 	.byte	0x04, 0x17
        /*004a*/ 	.short	(.L_21 - .L_20)
.L_20:
        /*004c*/ 	.word	0x00000000
        /*0050*/ 	.short	0x0008
        /*0052*/ 	.short	0x0040
        /*0054*/ 	.byte	0x00, 0xf4, 0x21, 0x00


	//----- nvinfo : EIATTR_KPARAM_INFO
	.align		4
.L_21:
        /*0058*/ 	.byte	0x04, 0x17
        /*005a*/ 	.short	(.L_23 - .L_22)
.L_22:
        /*005c*/ 	.word	0x00000000
        /*0060*/ 	.short	0x0007
        /*0062*/ 	.short	0x0038
        /*0064*/ 	.byte	0x00, 0xf4, 0x21, 0x00


	//----- nvinfo : EIATTR_KPARAM_INFO
	.align		4
.L_23:
        /*0068*/ 	.byte	0x04, 0x17
        /*006a*/ 	.short	(.L_25 - .L_24)
.L_24:
        /*006c*/ 	.word	0x00000000
        /*0070*/ 	.short	0x0006
        /*0072*/ 	.short	0x0030
        /*0074*/ 	.byte	0x00, 0xf4, 0x21, 0x00


	//----- nvinfo : EIATTR_KPARAM_INFO
	.align		4
.L_25:
        /*0078*/ 	.byte	0x04, 0x17
        /*007a*/ 	.short	(.L_27 - .L_26)
.L_26:
        /*007c*/ 	.word	0x00000000
        /*0080*/ 	.short	0x0005
        /*0082*/ 	.short	0x0028
        /*0084*/ 	.byte	0x00, 0xf4, 0x21, 0x00


	//----- nvinfo : EIATTR_KPARAM_INFO
	.align		4
.L_27:
        /*0088*/ 	.byte	0x04, 0x17
        /*008a*/ 	.short	(.L_29 - .L_28)
.L_28:
        /*008c*/ 	.word	0x00000000
        /*0090*/ 	.short	0x0004
        /*0092*/ 	.short	0x0020
        /*0094*/ 	.byte	0x00, 0xf4, 0x21, 0x00


	//----- nvinfo : EIATTR_KPARAM_INFO
	.align		4
.L_29:
        /*0098*/ 	.byte	0x04, 0x17
        /*009a*/ 	.short	(.L_31 - .L_30)
.L_30:
        /*009c*/ 	.word	0x00000000
        /*00a0*/ 	.short	0x0003
        /*00a2*/ 	.short	0x0018
        /*00a4*/ 	.byte	0x00, 0xf4, 0x21, 0x00


	//----- nvinfo : EIATTR_KPARAM_INFO
	.align		4
.L_31:
        /*00a8*/ 	.byte	0x04, 0x17
        /*00aa*/ 	.short	(.L_33 - .L_32)
.L_32:
        /*00ac*/ 	.word	0x00000000
        /*00b0*/ 	.short	0x0002
        /*00b2*/ 	.short	0x0010
        /*00b4*/ 	.byte	0x00, 0xf4, 0x21, 0x00


	//----- nvinfo : EIATTR_KPARAM_INFO
	.align		4
.L_33:
        /*00b8*/ 	.byte	0x04, 0x17
        /*00ba*/ 	.short	(.L_35 - .L_34)
.L_34:
        /*00bc*/ 	.word	0x00000000
        /*00c0*/ 	.short	0x0001
        /*00c2*/ 	.short	0x0008
        /*00c4*/ 	.byte	0x00, 0xf4, 0x21, 0x00


	//----- nvinfo : EIATTR_KPARAM_INFO
	.align		4
.L_35:
        /*00c8*/ 	.byte	0x04, 0x17
        /*00ca*/ 	.short	(.L_37 - .L_36)
.L_36:
        /*00cc*/ 	.word	0x00000000
        /*00d0*/ 	.short	0x0000
        /*00d2*/ 	.short	0x0000
        /*00d4*/ 	.byte	0x00, 0xf4, 0x21, 0x00


	//----- nvinfo : EIATTR_SPARSE_MMA_MASK
	.align		4
.L_37:
        /*00d8*/ 	.byte	0x03, 0x50
        /*00da*/ 	.short	0x0000


	//----- nvinfo : EIATTR_MAXREG_COUNT
	.align		4
        /*00dc*/ 	.byte	0x03, 0x1b
        /*00de*/ 	.short	0x00ff


	//----- nvinfo : EIATTR_EXIT_INSTR_OFFSETS
	.align		4
        /*00e0*/ 	.byte	0x04, 0x1c
        /*00e2*/ 	.short	(.L_39 - .L_38)


	//   ....[0]....
.L_38:
        /*00e4*/ 	.word	0x000006e0


	//----- nvinfo : EIATTR_REQNTID
	.align		4
.L_39:
        /*00e8*/ 	.byte	0x04, 0x10
        /*00ea*/ 	.short	(.L_41 - .L_40)
.L_40:
        /*00ec*/ 	.word	0x00000080
        /*00f0*/ 	.word	0x00000001
        /*00f4*/ 	.word	0x00000001


	//----- nvinfo : EIATTR_CBANK_PARAM_SIZE
	.align		4
.L_41:
        /*00f8*/ 	.byte	0x03, 0x19
        /*00fa*/ 	.short	0x0064


	//----- nvinfo : EIATTR_PARAM_CBANK
	.align		4
        /*00fc*/ 	.byte	0x04, 0x0a
        /*00fe*/ 	.short	(.L_43 - .L_42)
	.align		4
.L_42:
        /*0100*/ 	.word	index@(.nv.constant0.triton_poi_fused__native_batch_norm_legit_no_training_add_convolution_24)
        /*0104*/ 	.short	0x0210
        /*0106*/ 	.short	0x0064


	//----- nvinfo : EIATTR_SW_WAR
	.align		4
.L_43:
        /*0108*/ 	.byte	0x04, 0x36
        /*010a*/ 	.short	(.L_45 - .L_44)
.L_44:
        /*010c*/ 	.word	0x00000008
.L_45:


//--------------------- .nv.callgraph             --------------------------
	.section	.nv.callgraph,"",@"SHT_CUDA_CALLGRAPH"
	.align	4
	.sectionentsize	8
	.align		4
        /*0000*/ 	.word	0x00000000
	.align		4
        /*0004*/ 	.word	0xffffffff
	.align		4
        /*0008*/ 	.word	0x00000000
	.align		4
        /*000c*/ 	.word	0xfffffffe
	.align		4
        /*0010*/ 	.word	0x00000000
	.align		4
        /*0014*/ 	.word	0xfffffffd
	.align		4
        /*0018*/ 	.word	0x00000000
	.align		4
        /*001c*/ 	.word	0xfffffffc


//--------------------- .nv.constant4             --------------------------
	.section	.nv.constant4,"a",@progbits
	.align	8
	.align		8
.nv.constant4:
        /*0000*/ 	.dword	_$_str
	.align		8
        /*0008*/ 	.dword	_$_str_$_2


//--------------------- .text.triton_poi_fused__native_batch_norm_legit_no_training_add_convolution_24 --------------------------
	.section	.text.triton_poi_fused__native_batch_norm_legit_no_training_add_convolution_24,"ax",@progbits
	.align	128
        .global         triton_poi_fused__native_batch_norm_legit_no_training_add_convolution_24
        .type           triton_poi_fused__native_batch_norm_legit_no_training_add_convolution_24,@function
        .size           triton_poi_fused__native_batch_norm_legit_no_training_add_convolution_24,(.L_x_1 - triton_poi_fused__native_batch_norm_legit_no_training_add_convolution_24)
        .other          triton_poi_fused__native_batch_norm_legit_no_training_add_convolution_24,@"STO_CUDA_ENTRY STV_DEFAULT"
triton_poi_fused__native_batch_norm_legit_no_training_add_convolution_24:
.text.triton_poi_fused__native_batch_norm_legit_no_training_add_convolution_24:
[----:B------:R-:W-:Y:S01]  /*0000*/  LDC R1, c[0x0][0x28] ;  /* 0x00000a00ff017b82 */ /* 0x000fe20000000800 */
[----:B------:R-:W1:Y:S07]  /*0010*/  S2R R0, SR_TID.X ;  /* 0x0000000000007919 */ /* 0x000e6e0000002100 */
[----:B------:R-:W2:Y:S01]  /*0020*/  LDC.64 R6, c[0x0][0x228] ;  /* 0x00008a00ff067b82 */ /* 0x000ea20000000a00 */
[----:B------:R-:W-:Y:S01]  /*0030*/  ULDC.64 UR4, c[0x0][0x208] ;  /* 0x0000820000047ab9 */ /* 0x000fe20000000a00 */
[----:B------:R-:W3:Y:S06]  /*0040*/  S2R R5, SR_CTAID.X ;  /* 0x0000000000057919 */ /* 0x000eec0000002500 */
[----:B------:R-:W4:Y:S08]  /*0050*/  LDC.64 R8, c[0x0][0x250] ;  /* 0x00009400ff087b82 */ /* 0x000f300000000a00 */
[----:B------:R-:W5:Y:S08]  /*0060*/  LDC.64 R26, c[0x0][0x218] ;  /* 0x00008600ff1a7b82 */ /* 0x000f700000000a00 */
[----:B------:R-:W4:Y:S01]  /*0070*/  LDC.64 R12, c[0x0][0x248] ;  /* 0x00009200ff0c7b82 */ /* 0x000f220000000a00 */
[----:B-1----:R-:W-:-:S07]  /*0080*/  SHF.L.U32 R0, R0, 0x1, RZ ;  /* 0x0000000100007819 */ /* 0x002fce00000006ff */
[----:B------:R-:W1:Y:S01]  /*0090*/  LDC.64 R14, c[0x0][0x220] ;  /* 0x00008800ff0e7b82 */ /* 0x000e620000000a00 */
[----:B---3--:R-:W-:Y:S02]  /*00a0*/  SHF.R.S32.HI R3, RZ, 0x17, R5 ;  /* 0x00000017ff037819 */ /* 0x008fe40000011405 */
[----:B------:R-:W-:Y:S02]  /*00b0*/  LOP3.LUT R0, R0, 0xfe, RZ, 0xc0, !PT ;  /* 0x000000fe00007812 */ /* 0x000fe400078ec0ff */
[----:B------:R-:W-:-:S03]  /*00c0*/  SGXT R3, R3, 0x1 ;  /* 0x000000010303781a */ /* 0x000fc60000000200 */
[----:B------:R-:W3:Y:S01]  /*00d0*/  LDC.64 R18, c[0x0][0x240] ;  /* 0x00009000ff127b82 */ /* 0x000ee20000000a00 */
[----:B------:R-:W-:-:S04]  /*00e0*/  LEA R22, R5, R0, 0x8 ;  /* 0x0000000005167211 */ /* 0x000fc800078e40ff */
[-C--:B------:R-:W-:Y:S02]  /*00f0*/  LEA.HI R2, R3, R22.reuse, RZ, 0x4 ;  /* 0x0000001603027211 */ /* 0x080fe400078f20ff */
[----:B------:R-:W-:Y:S02]  /*0100*/  SHF.R.S32.HI R3, RZ, 0x1f, R22 ;  /* 0x0000001fff037819 */ /* 0x000fe40000011416 */
[--C-:B------:R-:W-:Y:S02]  /*0110*/  SHF.R.S32.HI R21, RZ, 0x4, R2.reuse ;  /* 0x00000004ff157819 */ /* 0x100fe40000011402 */
[----:B------:R-:W-:Y:S02]  /*0120*/  SHF.R.S32.HI R0, RZ, 0x1f, R2 ;  /* 0x0000001fff007819 */ /* 0x000fe40000011402 */
[----:B------:R-:W-:Y:S02]  /*0130*/  LEA.HI R3, R3, R22, RZ, 0x2 ;  /* 0x0000001603037211 */ /* 0x000fe400078f10ff */
[----:B------:R-:W-:-:S02]  /*0140*/  LEA.HI R0, R0, R21, RZ, 0x9 ;  /* 0x0000001500007211 */ /* 0x000fc400078f48ff */
[----:B------:R-:W-:Y:S02]  /*0150*/  SHF.R.S32.HI R4, RZ, 0x2, R3 ;  /* 0x00000002ff047819 */ /* 0x000fe40000011403 */
[----:B------:R-:W-:-:S04]  /*0160*/  LOP3.LUT R0, R0, 0xfffffe00, RZ, 0xc0, !PT ;  /* 0xfffffe0000007812 */ /* 0x000fc800078ec0ff */
[----:B------:R-:W-:-:S05]  /*0170*/  IADD3 R21, R21, -R0, RZ ;  /* 0x8000000015157210 */ /* 0x000fca0007ffe0ff */
[----:B--2---:R-:W-:-:S04]  /*0180*/  IMAD.WIDE R6, R21, 0x4, R6 ;  /* 0x0000000415067825 */ /* 0x004fc800078e0206 */
[----:B----4-:R-:W-:Y:S01]  /*0190*/  IMAD.WIDE R8, R21, 0x4, R8 ;  /* 0x0000000415087825 */ /* 0x010fe200078e0208 */
[----:B------:R-:W2:Y:S01]  /*01a0*/  LDG.E.EL R20, desc[UR4][R6.64] ;  /* 0x0000000406147981 */ /* 0x000ea2000c2e1900 */
[----:B------:R-:W-:-:S03]  /*01b0*/  LEA.HI R5, R4, R4, RZ, 0x2 ;  /* 0x0000000404057211 */ /* 0x000fc600078f10ff */
[----:B------:R4:W2:Y:S01]  /*01c0*/  LDG.E.EL R0, desc[UR4][R8.64] ;  /* 0x0000000408007981 */ /* 0x0008a2000c2e1900 */
[----:B------:R-:W-:Y:S01]  /*01d0*/  LOP3.LUT R5, R5, 0xfffc, RZ, 0xc0, !PT ;  /* 0x0000fffc05057812 */ /* 0x000fe200078ec0ff */
[----:B-----5:R-:W-:Y:S01]  /*01e0*/  IMAD.WIDE R26, R21, 0x4, R26 ;  /* 0x00000004151a7825 */ /* 0x020fe200078e021a */
[----:B------:R-:W-:Y:S02]  /*01f0*/  LOP3.LUT R3, R3, 0xfffffffc, RZ, 0xc0, !PT ;  /* 0xfffffffc03037812 */ /* 0x000fe400078ec0ff */
[----:B------:R-:W-:-:S04]  /*0200*/  IADD3 R10, R4, -R5, RZ ;  /* 0x80000005040a7210 */ /* 0x000fc80007ffe0ff */
[----:B------:R-:W-:Y:S01]  /*0210*/  LOP3.LUT R5, R10, 0x80, RZ, 0xc0, !PT ;  /* 0x000000800a057812 */ /* 0x000fe200078ec0ff */
[----:B0---4-:R-:W0:Y:S03]  /*0220*/  LDC.64 R8, c[0x0][0x238] ;  /* 0x00008e00ff087b82 */ /* 0x011e260000000a00 */
[----:B------:R-:W-:-:S04]  /*0230*/  LEA.HI R11, R5, R10, RZ, 0x19 ;  /* 0x0000000a050b7211 */ /* 0x000fc800078fc8ff */
[C---:B------:R-:W-:Y:S01]  /*0240*/  LOP3.LUT R16, R11.reuse, 0xfe, RZ, 0xc0, !PT ;  /* 0x000000fe0b107812 */ /* 0x040fe200078ec0ff */
[----:B------:R-:W4:Y:S01]  /*0250*/  LDC.64 R4, c[0x0][0x210] ;  /* 0x00008400ff047b82 */ /* 0x000f220000000a00 */
[----:B------:R-:W-:Y:S02]  /*0260*/  PRMT R6, R11, 0x8880, RZ ;  /* 0x000088800b067816 */ /* 0x000fe400000000ff */
[----:B------:R-:W-:Y:S02]  /*0270*/  IADD3 R17, RZ, -R16, RZ ;  /* 0x80000010ff117210 */ /* 0x000fe40007ffe0ff */
[----:B------:R-:W-:Y:S02]  /*0280*/  SHF.R.S32.HI R6, RZ, 0x1, R6 ;  /* 0x00000001ff067819 */ /* 0x000fe40000011406 */
[----:B------:R-:W-:Y:S02]  /*0290*/  PRMT R17, R17, 0x7710, RZ ;  /* 0x0000771011117816 */ /* 0x000fe400000000ff */
[----:B------:R-:W-:-:S02]  /*02a0*/  LOP3.LUT R16, R2, 0xfffffff0, RZ, 0xc0, !PT ;  /* 0xfffffff002107812 */ /* 0x000fc400078ec0ff */
[----:B------:R-:W-:Y:S02]  /*02b0*/  IADD3 R17, R10, R17, RZ ;  /* 0x000000110a117210 */ /* 0x000fe40007ffe0ff */
[----:B------:R-:W-:Y:S01]  /*02c0*/  PRMT R23, R6, 0x9910, RZ ;  /* 0x0000991006177816 */ /* 0x000fe200000000ff */
[----:B------:R-:W5:Y:S01]  /*02d0*/  LDC.64 R10, c[0x0][0x258] ;  /* 0x00009600ff0a7b82 */ /* 0x000f620000000a00 */
[----:B------:R-:W-:Y:S02]  /*02e0*/  IADD3 R16, R16, R22, -R3 ;  /* 0x0000001610107210 */ /* 0x000fe40007ffe803 */
[----:B------:R-:W-:Y:S02]  /*02f0*/  PRMT R25, R17, 0x8880, RZ ;  /* 0x0000888011197816 */ /* 0x000fe400000000ff */
[----:B------:R-:W-:Y:S01]  /*0300*/  LEA R16, R23, R16, 0x2 ;  /* 0x0000001017107211 */ /* 0x000fe200078e10ff */
[----:B------:R-:W-:Y:S01]  /*0310*/  IMAD.WIDE R12, R21, 0x4, R12 ;  /* 0x00000004150c7825 */ /* 0x000fe200078e020c */
[----:B------:R-:W2:Y:S01]  /*0320*/  LDG.E.EL R23, desc[UR4][R26.64] ;  /* 0x000000041a177981 */ /* 0x000ea2000c2e1900 */
[----:B------:R-:W5:Y:S01]  /*0330*/  LDC.64 R6, c[0x0][0x260] ;  /* 0x00009800ff067b82 */ /* 0x000f620000000a00 */
[----:B------:R-:W-:Y:S01]  /*0340*/  LEA R25, R25, R16, 0x3 ;  /* 0x0000001019197211 */ /* 0x000fe200078e18ff */
[----:B----4-:R-:W-:-:S02]  /*0350*/  IMAD.WIDE R4, R22, 0x4, R4 ;  /* 0x0000000416047825 */ /* 0x010fc400078e0204 */
[----:B------:R-:W4:Y:S04]  /*0360*/  LDG.E.EL R12, desc[UR4][R12.64] ;  /* 0x000000040c0c7981 */ /* 0x000f28000c2e1900 */
[----:B------:R-:W5:Y:S01]  /*0370*/  LDC.64 R2, c[0x0][0x230] ;  /* 0x00008c00ff027b82 */ /* 0x000f620000000a00 */
[----:B-1----:R-:W-:Y:S01]  /*0380*/  IMAD.WIDE R14, R21, 0x4, R14 ;  /* 0x00000004150e7825 */ /* 0x002fe200078e020e */
[----:B------:R-:W4:Y:S03]  /*0390*/  LDG.E.64 R16, desc[UR4][R4.64] ;  /* 0x0000000404107981 */ /* 0x000f26000c1e1b00 */
[----:B---3--:R-:W-:Y:S02]  /*03a0*/  IMAD.WIDE R18, R25, 0x4, R18 ;  /* 0x0000000419127825 */ /* 0x008fe400078e0212 */
[----:B------:R-:W3:Y:S04]  /*03b0*/  LDG.E.EL R14, desc[UR4][R14.64] ;  /* 0x000000040e0e7981 */ /* 0x000ee8000c2e1900 */
[----:B------:R-:W3:Y:S01]  /*03c0*/  LDG.E.64 R18, desc[UR4][R18.64] ;  /* 0x0000000412127981 */ /* 0x000ee2000c1e1b00 */
[----:B0-----:R-:W-:-:S04]  /*03d0*/  IMAD.WIDE R8, R21, 0x4, R8 ;  /* 0x0000000415087825 */ /* 0x001fc800078e0208 */
[C---:B-----5:R-:W-:Y:S02]  /*03e0*/  IMAD.WIDE R10, R21.reuse, 0x4, R10 ;  /* 0x00000004150a7825 */ /* 0x060fe400078e020a */
[----:B------:R-:W5:Y:S02]  /*03f0*/  LDG.E.EL R8, desc[UR4][R8.64] ;  /* 0x0000000408087981 */ /* 0x000f64000c2e1900 */
[C---:B------:R-:W-:Y:S02]  /*0400*/  IMAD.WIDE R6, R21.reuse, 0x4, R6 ;  /* 0x0000000415067825 */ /* 0x040fe400078e0206 */
[----:B------:R-:W5:Y:S02]  /*0410*/  LDG.E.EL R10, desc[UR4][R10.64] ;  /* 0x000000040a0a7981 */ /* 0x000f64000c2e1900 */
[----:B------:R-:W-:Y:S02]  /*0420*/  IMAD.WIDE R2, R21, 0x4, R2 ;  /* 0x0000000415027825 */ /* 0x000fe400078e0202 */
[----:B------:R0:W5:Y:S04]  /*0430*/  LDG.E.EL R7, desc[UR4][R6.64] ;  /* 0x0000000406077981 */ /* 0x000168000c2e1900 */
[----:B------:R1:W5:Y:S01]  /*0440*/  LDG.E.EL R21, desc[UR4][R2.64] ;  /* 0x0000000402157981 */ /* 0x000362000c2e1900 */
[----:B0-----:R-:W-:Y:S01]  /*0450*/  HFMA2.MMA R6, -RZ, RZ, 1.625, 0 ;  /* 0x3e800000ff067435 */ /* 0x001fe200000001ff */
[----:B-1----:R-:W0:Y:S02]  /*0460*/  LDC.64 R2, c[0x0][0x268] ;  /* 0x00009a00ff027b82 */ /* 0x002e240000000a00 */
[----:B0-----:R-:W-:-:S04]  /*0470*/  IMAD.WIDE R2, R22, 0x4, R2 ;  /* 0x0000000416027825 */ /* 0x001fc800078e0202 */
[----:B--2---:R-:W-:Y:S01]  /*0480*/  FADD R20, R20, 9.9999997473787516356e-06 ;  /* 0x3727c5ac14147421 */ /* 0x004fe20000000000 */
[----:B------:R-:W-:-:S03]  /*0490*/  FADD R0, R0, 9.9999997473787516356e-06 ;  /* 0x3727c5ac00007421 */ /* 0x000fc60000000000 */
[----:B------:R-:W0:Y:S08]  /*04a0*/  MUFU.SQRT R13, R20 ;  /* 0x00000014000d7308 */ /* 0x000e300000002000 */
[----:B------:R-:W1:Y:S01]  /*04b0*/  MUFU.SQRT R15, R0 ;  /* 0x00000000000f7308 */ /* 0x000e620000002000 */
[C---:B0-----:R-:W-:Y:S02]  /*04c0*/  FSETP.GT.AND P0, PT, R13.reuse, 8.50705917302346158658e+37, PT ;  /* 0x7e8000000d00780b */ /* 0x041fe40003f04000 */
[----:B------:R-:W-:-:S02]  /*04d0*/  FSETP.GEU.AND P2, PT, R13, 1.175494350822287508e-38, PT ;  /* 0x008000000d00780b */ /* 0x000fc40003f4e000 */
[C---:B-1----:R-:W-:Y:S02]  /*04e0*/  FSETP.GT.AND P1, PT, R15.reuse, 8.50705917302346158658e+37, PT ;  /* 0x7e8000000f00780b */ /* 0x042fe40003f24000 */
[----:B------:R-:W-:-:S07]  /*04f0*/  FSETP.GEU.AND P3, PT, R15, 1.175494350822287508e-38, PT ;  /* 0x008000000f00780b */ /* 0x000fce0003f6e000 */
[----:B------:R-:W-:-:S04]  /*0500*/  @P0 FMUL R13, R13, 0.25 ;  /* 0x3e8000000d0d0820 */ /* 0x000fc80000400000 */
[----:B------:R-:W-:Y:S01]  /*0510*/  @!P2 FMUL R13, R13, 16777216 ;  /* 0x4b8000000d0da820 */ /* 0x000fe20000400000 */
[----:B------:R-:W-:-:S04]  /*0520*/  @P1 FMUL R15, R15, 0.25 ;  /* 0x3e8000000f0f1820 */ /* 0x000fc80000400000 */
[----:B------:R-:W-:Y:S01]  /*0530*/  @!P3 FMUL R15, R15, 16777216 ;  /* 0x4b8000000f0fb820 */ /* 0x000fe20000400000 */
[----:B------:R-:W0:Y:S01]  /*0540*/  MUFU.RCP R13, R13 ;  /* 0x0000000d000d7308 */ /* 0x000e220000001000 */
[----:B------:R-:W-:-:S07]  /*0550*/  FSEL R0, R6, 1, P0 ;  /* 0x3f80000006007808 */ /* 0x000fce0000000000 */
[----:B------:R-:W1:Y:S01]  /*0560*/  MUFU.RCP R15, R15 ;  /* 0x0000000f000f7308 */ /* 0x000e620000001000 */
[----:B------:R-:W-:Y:S01]  /*0570*/  FSEL R6, R6, 1, P1 ;  /* 0x3f80000006067808 */ /* 0x000fe20000800000 */
[----:B------:R-:W-:Y:S01]  /*0580*/  @!P2 FMUL R0, R0, 16777216 ;  /* 0x4b8000000000a820 */ /* 0x000fe20000400000 */
[--C-:B----4-:R-:W-:Y:S01]  /*0590*/  FADD R16, R16, R23.reuse ;  /* 0x0000001710107221 */ /* 0x110fe20000000000 */
[----:B------:R-:W-:Y:S02]  /*05a0*/  FADD R17, R17, R23 ;  /* 0x0000001711117221 */ /* 0x000fe40000000000 */
[----:B------:R-:W-:Y:S01]  /*05b0*/  @!P3 FMUL R6, R6, 16777216 ;  /* 0x4b8000000606b820 */ /* 0x000fe20000400000 */
[----:B0-----:R-:W-:Y:S01]  /*05c0*/  FMUL R13, R13, R0 ;  /* 0x000000000d0d7220 */ /* 0x001fe20000400000 */
[----:B---3--:R-:W-:Y:S01]  /*05d0*/  FADD R0, -R14, R16 ;  /* 0x000000100e007221 */ /* 0x008fe20000000100 */
[--C-:B------:R-:W-:Y:S01]  /*05e0*/  FADD R9, R18, -R12.reuse ;  /* 0x8000000c12097221 */ /* 0x100fe20000000000 */
[----:B------:R-:W-:Y:S01]  /*05f0*/  FADD R14, -R14, R17 ;  /* 0x000000110e0e7221 */ /* 0x000fe20000000100 */
[----:B------:R-:W-:Y:S01]  /*0600*/  FADD R19, R19, -R12 ;  /* 0x8000000c13137221 */ /* 0x000fe20000000000 */
[----:B-1----:R-:W-:Y:S01]  /*0610*/  FMUL R6, R15, R6 ;  /* 0x000000060f067220 */ /* 0x002fe20000400000 */
[C---:B------:R-:W-:Y:S01]  /*0620*/  FMUL R0, R13.reuse, R0 ;  /* 0x000000000d007220 */ /* 0x040fe20000400000 */
[----:B------:R-:W-:-:S02]  /*0630*/  FMUL R13, R13, R14 ;  /* 0x0000000e0d0d7220 */ /* 0x000fc40000400000 */
[C---:B------:R-:W-:Y:S01]  /*0640*/  FMUL R9, R6.reuse, R9 ;  /* 0x0000000906097220 */ /* 0x040fe20000400000 */
[----:B------:R-:W-:-:S03]  /*0650*/  FMUL R6, R6, R19 ;  /* 0x0000001306067220 */ /* 0x000fc60000400000 */
[C-C-:B-----5:R-:W-:Y:S01]  /*0660*/  FFMA R9, R10.reuse, R9, R7.reuse ;  /* 0x000000090a097223 */ /* 0x160fe20000000007 */
[----:B------:R-:W-:Y:S01]  /*0670*/  FFMA R6, R10, R6, R7 ;  /* 0x000000060a067223 */ /* 0x000fe20000000007 */
[C-C-:B------:R-:W-:Y:S01]  /*0680*/  FFMA R0, R21.reuse, R0, R8.reuse ;  /* 0x0000000015007223 */ /* 0x140fe20000000008 */
[----:B------:R-:W-:-:S03]  /*0690*/  FFMA R13, R21, R13, R8 ;  /* 0x0000000d150d7223 */ /* 0x000fc60000000008 */
[----:B------:R-:W-:Y:S01]  /*06a0*/  FADD R12, R9, R0 ;  /* 0x00000000090c7221 */ /* 0x000fe20000000000 */
[----:B------:R-:W-:Y:S01]  /*06b0*/  FADD R13, R6, R13 ;  /* 0x0000000d060d7221 */ /* 0x000fe20000000000 */
[----:B------:R-:W-:Y:S04]  /*06c0*/  STG.E.64 desc[UR4][R4.64], R16 ;  /* 0x0000001004007986 */ /* 0x000fe8000c101b04 */
[----:B------:R-:W-:Y:S01]  /*06d0*/  STG.E.64 desc[UR4][R2.64], R12 ;  /* 0x0000000c02007986 */ /* 0x000fe2000c101b04 */
[----:B------:R-:W-:Y:S05]  /*06e0*/  EXIT ;  /* 0x000000000000794d */ /* 0x000fea0003800000 */
.L_x_0:
[----:B------:R-:W-:-:S00]  /*06f0*/  BRA `(.L_x_0) ;  /* 0xfffffffc00fc7947 */ /* 0x000fc0000383ffff */
[----:B------:R-:W-:-:S00]  /*0700*/  NOP ;  /* 0x0000000000007918 */ /* 0x000fc00000000000 */
[----:B------:R-:W-:-:S00]  /*0710*/  NOP ;  /* 0x0000000000007918 */ /* 0x000fc00000000000 */
[----:B------:R-:W-:-:S00]  /*0720*/  NOP ;  /* 0x0000000000007918 */ /* 0x000fc00000000000 */
[----:B------:R-:W-:-:S00]  /*0730*/  NOP ;  /* 0x0000000000007918 */ /* 0x000fc00000000000 */
[----:B------:R-:W-:-:S00]  /*0740*/  NOP ;  /* 0x0000000000007918 */ /* 0x000fc00000000000 */
[----:B------:R-:W-:-:S00]  /*0750*/  NOP ;  /* 0x0000000000007918 */ /* 0x000fc00000000000 */
[----:B------:R-:W-:-:S00]  /*0760*/  NOP ;  /* 0x0000000000007918 */ /* 0x000fc00000000000 */
[----:B------:R-:W-:-:S00]  /*0770*/  NOP ;  /* 0x0000000000007918 */ /* 0x000fc00000000000 */
.L_x_1:


//--------------------- .nv.global.init           --------------------------
	.section	.nv.global.init,"aw",@progbits
.nv.global.init:
	.type		_$_str,@object
	.size		_$_str,(_$_str_$_2 - _$_str)
_$_str:
        /*0000*/ 	.byte	0x5f, 0x5f, 0x43, 0x55, 0x44, 0x41, 0x5f, 0x46, 0x54, 0x5a, 0x00
	.type		_$_str_$_2,@object
	.size		_$_str_$_2,(.L_1 - _$_str_$_2)
_$_str_$_2:
        /*000b*/ 	.byte	0x5f, 0x5f, 0x43, 0x55, 0x44, 0x41, 0x5f, 0x50, 0x52, 0x45, 0x43, 0x5f, 0x53, 0x51, 0x52, 0x54
        /*001b*/ 	.byte	0x00
.L_1:


//--------------------- .nv.constant0.triton_poi_fused__native_batch_norm_legit_no_training_add_convolution_24 --------------------------
	.section	.nv.constant0.triton_poi_fused__native_batch_norm_legit_no_training_add_convolution_24,"a",@progbits
	.sectionflags	@""
	.align	4
.nv.constant0.triton_poi_fused__native_batch_norm_legit_no_training_add_convolution_24:
	.zero		628
